	.headerflags	@"EF_CUDA_TEXMODE_UNIFIED EF_CUDA_64BIT_ADDRESS EF_CUDA_SM86 EF_CUDA_VIRTUAL_SM(EF_CUDA_SM86)"
	.elftype	@"ET_EXEC"


//--------------------- .nv.info                  --------------------------
	.section	.nv.info,"",@"SHT_CUDA_INFO"
	.align	4


	//----- nvinfo : EIATTR_REGCOUNT
	.align		4
        /*0000*/ 	.byte	0x04, 0x2f
        /*0002*/ 	.short	(.L_1 - .L_0)
	.align		4
.L_0:
        /*0004*/ 	.word	index@(_Z27l1Cache_latency_test_kernelPjS_PPvS1_)
        /*0008*/ 	.word	0x00000014


	//----- nvinfo : EIATTR_MAX_STACK_SIZE
	.align		4
.L_1:
        /*000c*/ 	.byte	0x04, 0x23
        /*000e*/ 	.short	(.L_3 - .L_2)
	.align		4
.L_2:
        /*0010*/ 	.word	index@(_Z27l1Cache_latency_test_kernelPjS_PPvS1_)
        /*0014*/ 	.word	0x00000000


	//----- nvinfo : EIATTR_MIN_STACK_SIZE
	.align		4
.L_3:
        /*0018*/ 	.byte	0x04, 0x12
        /*001a*/ 	.short	(.L_5 - .L_4)
	.align		4
.L_4:
        /*001c*/ 	.word	index@(_Z27l1Cache_latency_test_kernelPjS_PPvS1_)
        /*0020*/ 	.word	0x00000000


	//----- nvinfo : EIATTR_FRAME_SIZE
	.align		4
.L_5:
        /*0024*/ 	.byte	0x04, 0x11
        /*0026*/ 	.short	(.L_7 - .L_6)
	.align		4
.L_6:
        /*0028*/ 	.word	index@(_Z27l1Cache_latency_test_kernelPjS_PPvS1_)
        /*002c*/ 	.word	0x00000000
.L_7:


//--------------------- .nv.info._Z27l1Cache_latency_test_kernelPjS_PPvS1_ --------------------------
	.section	.nv.info._Z27l1Cache_latency_test_kernelPjS_PPvS1_,"",@"SHT_CUDA_INFO"
	.align	4


	//----- nvinfo : EIATTR_CUDA_API_VERSION
	.align		4
        /*0000*/ 	.byte	0x04, 0x37
        /*0002*/ 	.short	(.L_9 - .L_8)
.L_8:
        /*0004*/ 	.word	0x00000079


	//----- nvinfo : EIATTR_SW2861232_WAR
	.align		4
.L_9:
        /*0008*/ 	.byte	0x01, 0x35
	.zero		2


	//----- nvinfo : EIATTR_PARAM_CBANK
	.align		4
        /*000c*/ 	.byte	0x04, 0x0a
        /*000e*/ 	.short	(.L_11 - .L_10)
	.align		4
.L_10:
        /*0010*/ 	.word	index@(.nv.constant0._Z27l1Cache_latency_test_kernelPjS_PPvS1_)
        /*0014*/ 	.short	0x0160
        /*0016*/ 	.short	0x0020


	//----- nvinfo : EIATTR_CBANK_PARAM_SIZE
	.align		4
.L_11:
        /*0018*/ 	.byte	0x03, 0x19
        /*001a*/ 	.short	0x0020


	//----- nvinfo : EIATTR_KPARAM_INFO
	.align		4
        /*001c*/ 	.byte	0x04, 0x17
        /*001e*/ 	.short	(.L_13 - .L_12)
.L_12:
        /*0020*/ 	.word	0x00000000
        /*0024*/ 	.short	0x0003
        /*0026*/ 	.short	0x0018
        /*0028*/ 	.byte	0x00, 0xf0, 0x21, 0x00


	//----- nvinfo : EIATTR_KPARAM_INFO
	.align		4
.L_13:
        /*002c*/ 	.byte	0x04, 0x17
        /*002e*/ 	.short	(.L_15 - .L_14)
.L_14:
        /*0030*/ 	.word	0x00000000
        /*0034*/ 	.short	0x0002
        /*0036*/ 	.short	0x0010
        /*0038*/ 	.byte	0x00, 0xf0, 0x21, 0x00


	//----- nvinfo : EIATTR_KPARAM_INFO
	.align		4
.L_15:
        /*003c*/ 	.byte	0x04, 0x17
        /*003e*/ 	.short	(.L_17 - .L_16)
.L_16:
        /*0040*/ 	.word	0x00000000
        /*0044*/ 	.short	0x0001
        /*0046*/ 	.short	0x0008
        /*0048*/ 	.byte	0x00, 0xf0, 0x21, 0x00


	//----- nvinfo : EIATTR_KPARAM_INFO
	.align		4
.L_17:
        /*004c*/ 	.byte	0x04, 0x17
        /*004e*/ 	.short	(.L_19 - .L_18)
.L_18:
        /*0050*/ 	.word	0x00000000
        /*0054*/ 	.short	0x0000
        /*0056*/ 	.short	0x0000
        /*0058*/ 	.byte	0x00, 0xf0, 0x21, 0x00


	//----- nvinfo : EIATTR_MAXREG_COUNT
	.align		4
.L_19:
        /*005c*/ 	.byte	0x03, 0x1b
        /*005e*/ 	.short	0x00ff


	//----- nvinfo : EIATTR_EXIT_INSTR_OFFSETS
	.align		4
        /*0060*/ 	.byte	0x04, 0x1c
        /*0062*/ 	.short	(.L_21 - .L_20)


	//   ....[0]....
.L_20:
        /*0064*/ 	.word	0x00000d70


	//   ....[1]....
        /*0068*/ 	.word	0x00000db0
.L_21:


//--------------------- .nv.constant0._Z27l1Cache_latency_test_kernelPjS_PPvS1_ --------------------------
	.section	.nv.constant0._Z27l1Cache_latency_test_kernelPjS_PPvS1_,"a",@progbits
	.align	4
.nv.constant0._Z27l1Cache_latency_test_kernelPjS_PPvS1_:
	.zero		384


//--------------------- .text._Z27l1Cache_latency_test_kernelPjS_PPvS1_ --------------------------
	.section	.text._Z27l1Cache_latency_test_kernelPjS_PPvS1_,"ax",@progbits
	.sectionflags	@"SHF_BARRIERS=1"
	.sectioninfo	@"SHI_REGISTERS=20"
	.align	128
        .global         _Z27l1Cache_latency_test_kernelPjS_PPvS1_
        .type           _Z27l1Cache_latency_test_kernelPjS_PPvS1_,@function
        .size           _Z27l1Cache_latency_test_kernelPjS_PPvS1_,(.L_x_1 - _Z27l1Cache_latency_test_kernelPjS_PPvS1_)
        .other          _Z27l1Cache_latency_test_kernelPjS_PPvS1_,@"STO_CUDA_ENTRY STV_DEFAULT"
_Z27l1Cache_latency_test_kernelPjS_PPvS1_:
.text._Z27l1Cache_latency_test_kernelPjS_PPvS1_:
[----:B------:R-:W-:-:S02]  /*0000*/  IMAD.MOV.U32 R1, RZ, RZ, c[0x0][0x28] ;  /* 0x00000a00ff017624 */ /* 0x000fc400078e00ff */
[----:B------:R-:W0:Y:S01]  /*0010*/  S2R R0, SR_TID.X ;  /* 0x0000000000007919 */ /* 0x000e220000002100 */
[----:B------:R-:W-:Y:S01]  /*0020*/  MOV R3, 0x8 ;  /* 0x0000000800037802 */ /* 0x000fe20000000f00 */
[----:B------:R-:W-:Y:S02]  /*0030*/  ULDC.64 UR4, c[0x0][0x118] ;  /* 0x0000460000047ab9 */ /* 0x000fe40000000a00 */
[----:B------:R-:W-:Y:S06]  /*0040*/  BAR.SYNC 0x0 ;  /* 0x0000000000007b1d */ /* 0x000fec0000000000 */
[----:B0-----:R-:W-:-:S06]  /*0050*/  IMAD.WIDE R2, R0, R3, c[0x0][0x178] ;  /* 0x00005e0000027625 */ /* 0x001fcc00078e0203 */
[----:B------:R-:W2:Y:S04]  /*0060*/  LDG.E.64.CONSTANT R2, [R2.64] ;  /* 0x0000000402027981 */ /* 0x000ea8000c1e9b00 */
[----:B--2---:R-:W2:Y:S04]  /*0070*/  LDG.E.64.CONSTANT R4, [R2.64] ;  /* 0x0000000402047981 */ /* 0x004ea8000c1e9b00 */
        /* <DEDUP_REMOVED lines=97> */
[----:B--2---:R0:W5:Y:S02]  /*0690*/  LDG.E.64.CONSTANT R4, [R2.64] ;  /* 0x0000000402047981 */ /* 0x004164000c1e9b00 */
[----:B0-----:R-:W-:-:S02]  /*06a0*/  CS2R.32 R2, SR_CLOCKLO ;  /* 0x0000000000027805 */ /* 0x001fc40000005000 */
[----:B-----5:R-:W2:Y:S04]  /*06b0*/  LDG.E.64.CONSTANT R4, [R4.64] ;  /* 0x0000000404047981 */ /* 0x020ea8000c1e9b00 */
        /* <DEDUP_REMOVED lines=99> */
[----:B------:R-:W-:-:S02]  /*0cf0*/  CS2R.32 R3, SR_CLOCKLO ;  /* 0x0000000000037805 */ /* 0x000fc40000005000 */
[----:B-----5:R-:W-:Y:S01]  /*0d00*/  ISETP.NE.U32.AND P0, PT, R6, RZ, PT ;  /* 0x000000ff0600720c */ /* 0x020fe20003f05070 */
[----:B------:R-:W-:-:S03]  /*0d10*/  IMAD.MOV.U32 R9, RZ, RZ, 0x4 ;  /* 0x00000004ff097424 */ /* 0x000fc600078e00ff */
[----:B------:R-:W-:Y:S01]  /*0d20*/  ISETP.NE.AND.EX P0, PT, R7, RZ, PT, P0 ;  /* 0x000000ff0700720c */ /* 0x000fe20003f05300 */
[----:B0-----:R-:W-:-:S04]  /*0d30*/  IMAD.WIDE R4, R0, R9, c[0x0][0x160] ;  /* 0x0000580000047625 */ /* 0x001fc800078e0209 */
[----:B------:R-:W-:Y:S01]  /*0d40*/  IMAD.WIDE R6, R0, R9, c[0x0][0x168] ;  /* 0x00005a0000067625 */ /* 0x000fe200078e0209 */
[----:B------:R0:W-:Y:S04]  /*0d50*/  STG.E [R4.64], R2 ;  /* 0x0000000204007986 */ /* 0x0001e8000c101904 */
[----:B------:R0:W-:Y:S03]  /*0d60*/  STG.E [R6.64], R3 ;  /* 0x0000000306007986 */ /* 0x0001e6000c101904 */
[----:B------:R-:W-:Y:S05]  /*0d70*/  @P0 EXIT ;  /* 0x000000000000094d */ /* 0x000fea0003800000 */
[----:B0-----:R-:W-:Y:S01]  /*0d80*/  MOV R2, c[0x0][0x170] ;  /* 0x00005c0000027a02 */ /* 0x001fe20000000f00 */
[----:B------:R-:W-:-:S05]  /*0d90*/  IMAD.MOV.U32 R3, RZ, RZ, c[0x0][0x174] ;  /* 0x00005d00ff037624 */ /* 0x000fca00078e00ff */
[----:B------:R-:W-:Y:S01]  /*0da0*/  STG.E.64 [R2.64], RZ ;  /* 0x000000ff02007986 */ /* 0x000fe2000c101b04 */
[----:B------:R-:W-:Y:S05]  /*0db0*/  EXIT ;  /* 0x000000000000794d */ /* 0x000fea0003800000 */
.L_x_0:
[----:B------:R-:W-:-:S00]  /*0dc0*/  BRA `(.L_x_0) ;  /* 0xfffffff000007947 */ /* 0x000fc0000383ffff */
[----:B------:R-:W-:-:S00]  /*0dd0*/  NOP ;  /* 0x0000000000007918 */ /* 0x000fc00000000000 */
        /* <DEDUP_REMOVED lines=10> */
.L_x_1:
